//
// Generated by NVIDIA NVVM Compiler
//
// Compiler Build ID: CL-36424714
// Cuda compilation tools, release 13.0, V13.0.88
// Based on NVVM 20.0.0
//

.version 9.0
.target sm_100
.address_size 64

	// .globl	_Z12fftBreakdownP6float2S0_i
.extern .shared .align 16 .b8 sharedInput[];
.global .align 4 .b8 __cudart_i2opi_f[24] = {65, 144, 67, 60, 153, 149, 98, 219, 192, 221, 52, 245, 209, 87, 39, 252, 41, 21, 68, 78, 110, 131, 249, 162};

.visible .entry _Z12fftBreakdownP6float2S0_i(
	.param .u64 .ptr .align 1 _Z12fftBreakdownP6float2S0_i_param_0,
	.param .u64 .ptr .align 1 _Z12fftBreakdownP6float2S0_i_param_1,
	.param .u32 _Z12fftBreakdownP6float2S0_i_param_2
)
{
	.reg .pred 	%p<3>;
	.reg .b32 	%r<14>;
	.reg .b32 	%f<7>;
	.reg .b64 	%rd<11>;

	ld.param.u64 	%rd3, [_Z12fftBreakdownP6float2S0_i_param_0];
	ld.param.u64 	%rd4, [_Z12fftBreakdownP6float2S0_i_param_1];
	ld.param.u32 	%r4, [_Z12fftBreakdownP6float2S0_i_param_2];
	mov.u32 	%r1, %tid.x;
	mov.u32 	%r5, %ctaid.x;
	add.s32 	%r6, %r4, 1;
	shr.u32 	%r7, %r6, 31;
	add.s32 	%r8, %r6, %r7;
	shr.s32 	%r2, %r8, 1;
	mov.u32 	%r9, %ntid.x;
	mad.lo.s32 	%r3, %r5, %r9, %r1;
	setp.ge.s32 	%p1, %r3, %r2;
	@%p1 bra 	$L__BB0_3;
	cvta.to.global.u64 	%rd5, %rd3;
	cvta.to.global.u64 	%rd6, %rd4;
	shl.b32 	%r10, %r1, 3;
	mov.u32 	%r11, sharedInput;
	add.s32 	%r12, %r11, %r10;
	mul.wide.s32 	%rd7, %r3, 8;
	add.s64 	%rd1, %rd5, %rd7;
	ld.global.v2.f32 	{%f1, %f2}, [%rd1];
	st.shared.v2.f32 	[%r12], {%f1, %f2};
	bar.sync 	0;
	add.s64 	%rd2, %rd6, %rd7;
	ld.shared.v2.f32 	{%f3, %f4}, [%r12];
	st.global.v2.f32 	[%rd2], {%f3, %f4};
	add.s32 	%r13, %r2, %r3;
	setp.ge.s32 	%p2, %r13, %r4;
	@%p2 bra 	$L__BB0_3;
	mul.wide.s32 	%rd8, %r2, 8;
	add.s64 	%rd9, %rd2, %rd8;
	add.s64 	%rd10, %rd1, %rd8;
	ld.global.v2.f32 	{%f5, %f6}, [%rd10];
	st.global.v2.f32 	[%rd9], {%f5, %f6};
$L__BB0_3:
	ret;

}
	// .globl	_Z10dft_kernelP6float2S0_jj
.visible .entry _Z10dft_kernelP6float2S0_jj(
	.param .u64 .ptr .align 1 _Z10dft_kernelP6float2S0_jj_param_0,
	.param .u64 .ptr .align 1 _Z10dft_kernelP6float2S0_jj_param_1,
	.param .u32 _Z10dft_kernelP6float2S0_jj_param_2,
	.param .u32 _Z10dft_kernelP6float2S0_jj_param_3
)
{
	.local .align 4 .b8 	__local_depot1[28];
	.reg .b64 	%SP;
	.reg .b64 	%SPL;
	.reg .pred 	%p<14>;
	.reg .b32 	%r<57>;
	.reg .b32 	%f<46>;
	.reg .b64 	%rd<36>;
	.reg .b64 	%fd<7>;

	mov.u64 	%SPL, __local_depot1;
	ld.param.u64 	%rd14, [_Z10dft_kernelP6float2S0_jj_param_0];
	ld.param.u64 	%rd15, [_Z10dft_kernelP6float2S0_jj_param_1];
	ld.param.u32 	%r17, [_Z10dft_kernelP6float2S0_jj_param_2];
	ld.param.u32 	%r18, [_Z10dft_kernelP6float2S0_jj_param_3];
	add.u64 	%rd1, %SPL, 0;
	mov.u32 	%r20, %tid.x;
	mov.u32 	%r21, %ctaid.x;
	mov.u32 	%r22, %ntid.x;
	mad.lo.s32 	%r1, %r21, %r22, %r20;
	mov.u32 	%r23, %tid.y;
	mov.u32 	%r24, %ctaid.y;
	mov.u32 	%r25, %ntid.y;
	mad.lo.s32 	%r26, %r24, %r25, %r23;
	setp.ge.u32 	%p1, %r1, %r17;
	setp.ge.u32 	%p2, %r26, %r18;
	or.pred  	%p3, %p1, %p2;
	@%p3 bra 	$L__BB1_12;
	cvt.rn.f64.s32 	%fd1, %r1;
	mul.f64 	%fd2, %fd1, 0dC01921FB54442D18;
	cvt.rn.f64.u32 	%fd3, %r17;
	div.rn.f64 	%fd4, %fd2, %fd3;
	cvt.rn.f32.f64 	%f1, %fd4;
	cvt.u64.u32 	%rd2, %r17;
	mul.lo.s32 	%r27, %r17, %r26;
	cvt.u64.u32 	%rd3, %r27;
	cvta.to.global.u64 	%rd4, %rd14;
	mov.b64 	%rd32, 0;
	mov.f32 	%f43, 0f00000000;
	mov.f32 	%f44, %f43;
$L__BB1_2:
	cvt.rn.f32.u64 	%f13, %rd32;
	mul.f32 	%f4, %f1, %f13;
	mul.f32 	%f14, %f4, 0f3F22F983;
	cvt.rni.s32.f32 	%r56, %f14;
	cvt.rn.f32.s32 	%f15, %r56;
	fma.rn.f32 	%f16, %f15, 0fBFC90FDA, %f4;
	fma.rn.f32 	%f17, %f15, 0fB3A22168, %f16;
	fma.rn.f32 	%f45, %f15, 0fA7C234C5, %f17;
	abs.f32 	%f6, %f4;
	setp.ltu.f32 	%p4, %f6, 0f47CE4780;
	@%p4 bra 	$L__BB1_10;
	setp.neu.f32 	%p5, %f6, 0f7F800000;
	@%p5 bra 	$L__BB1_5;
	mov.f32 	%f20, 0f00000000;
	mul.rn.f32 	%f45, %f4, %f20;
	mov.b32 	%r56, 0;
	bra.uni 	$L__BB1_10;
$L__BB1_5:
	mov.b32 	%r4, %f4;
	shl.b32 	%r29, %r4, 8;
	or.b32  	%r5, %r29, -2147483648;
	mov.b64 	%rd35, 0;
	mov.b32 	%r53, 0;
	mov.u64 	%rd33, __cudart_i2opi_f;
	mov.u64 	%rd34, %rd1;
$L__BB1_6:
	.pragma "nounroll";
	ld.global.nc.u32 	%r30, [%rd33];
	mad.wide.u32 	%rd20, %r30, %r5, %rd35;
	shr.u64 	%rd35, %rd20, 32;
	st.local.u32 	[%rd34], %rd20;
	add.s32 	%r53, %r53, 1;
	add.s64 	%rd34, %rd34, 4;
	add.s64 	%rd33, %rd33, 4;
	setp.ne.s32 	%p6, %r53, 6;
	@%p6 bra 	$L__BB1_6;
	shr.u32 	%r31, %r4, 23;
	st.local.u32 	[%rd1+24], %rd35;
	and.b32  	%r8, %r31, 31;
	and.b32  	%r32, %r31, 224;
	add.s32 	%r33, %r32, -128;
	shr.u32 	%r34, %r33, 5;
	mul.wide.u32 	%rd21, %r34, 4;
	sub.s64 	%rd12, %rd1, %rd21;
	ld.local.u32 	%r54, [%rd12+24];
	ld.local.u32 	%r55, [%rd12+20];
	setp.eq.s32 	%p7, %r8, 0;
	@%p7 bra 	$L__BB1_9;
	shf.l.wrap.b32 	%r54, %r55, %r54, %r8;
	ld.local.u32 	%r35, [%rd12+16];
	shf.l.wrap.b32 	%r55, %r35, %r55, %r8;
$L__BB1_9:
	shr.u32 	%r36, %r54, 30;
	shf.l.wrap.b32 	%r37, %r55, %r54, 2;
	shl.b32 	%r38, %r55, 2;
	shr.u32 	%r39, %r37, 31;
	add.s32 	%r40, %r39, %r36;
	neg.s32 	%r41, %r40;
	setp.lt.s32 	%p8, %r4, 0;
	selp.b32 	%r56, %r41, %r40, %p8;
	xor.b32  	%r42, %r37, %r4;
	shr.s32 	%r43, %r37, 31;
	xor.b32  	%r44, %r43, %r37;
	xor.b32  	%r45, %r43, %r38;
	cvt.u64.u32 	%rd22, %r44;
	shl.b64 	%rd23, %rd22, 32;
	cvt.u64.u32 	%rd24, %r45;
	or.b64  	%rd25, %rd23, %rd24;
	cvt.rn.f64.s64 	%fd5, %rd25;
	mul.f64 	%fd6, %fd5, 0d3BF921FB54442D19;
	cvt.rn.f32.f64 	%f18, %fd6;
	neg.f32 	%f19, %f18;
	setp.lt.s32 	%p9, %r42, 0;
	selp.f32 	%f45, %f19, %f18, %p9;
$L__BB1_10:
	mul.f32 	%f21, %f45, %f45;
	fma.rn.f32 	%f22, %f21, 0f37CBAC00, 0fBAB607ED;
	fma.rn.f32 	%f23, %f22, %f21, 0f3D2AAABB;
	fma.rn.f32 	%f24, %f23, %f21, 0fBEFFFFFF;
	fma.rn.f32 	%f25, %f24, %f21, 0f3F800000;
	fma.rn.f32 	%f26, %f21, %f45, 0f00000000;
	fma.rn.f32 	%f27, %f21, 0fB94D4153, 0f3C0885E4;
	fma.rn.f32 	%f28, %f27, %f21, 0fBE2AAAA8;
	fma.rn.f32 	%f29, %f28, %f26, %f45;
	and.b32  	%r47, %r56, 1;
	setp.eq.b32 	%p10, %r47, 1;
	selp.f32 	%f30, %f25, %f29, %p10;
	selp.f32 	%f31, %f29, %f25, %p10;
	and.b32  	%r48, %r56, 2;
	setp.eq.s32 	%p11, %r48, 0;
	neg.f32 	%f32, %f30;
	selp.f32 	%f33, %f30, %f32, %p11;
	add.s32 	%r49, %r56, 1;
	and.b32  	%r50, %r49, 2;
	setp.eq.s32 	%p12, %r50, 0;
	neg.f32 	%f34, %f31;
	selp.f32 	%f35, %f31, %f34, %p12;
	add.s64 	%rd26, %rd32, %rd3;
	shl.b64 	%rd27, %rd26, 3;
	add.s64 	%rd28, %rd4, %rd27;
	ld.global.v2.f32 	{%f36, %f37}, [%rd28];
	mul.f32 	%f38, %f36, %f35;
	mul.f32 	%f39, %f37, %f33;
	sub.f32 	%f40, %f38, %f39;
	mul.f32 	%f41, %f37, %f35;
	fma.rn.f32 	%f42, %f36, %f33, %f41;
	add.f32 	%f43, %f43, %f40;
	add.f32 	%f44, %f44, %f42;
	add.s64 	%rd32, %rd32, 1;
	setp.ne.s64 	%p13, %rd32, %rd2;
	@%p13 bra 	$L__BB1_2;
	cvt.u32.u64 	%r51, %rd3;
	add.s32 	%r52, %r51, %r1;
	cvta.to.global.u64 	%rd29, %rd15;
	mul.wide.u32 	%rd30, %r52, 8;
	add.s64 	%rd31, %rd29, %rd30;
	st.global.v2.f32 	[%rd31], {%f43, %f44};
$L__BB1_12:
	ret;

}


// ===== COMPILED SASS (sm_100) =====

	.target	sm_100

	.elftype	@"ET_EXEC"


//--------------------- .note.nv.tkinfo           --------------------------
	.section	.note.nv.tkinfo,"",@"SHT_NOTE"
	.sectionflags	@"SHF_NOTE_NV_TKINFO"
	.tkinfo
        /*0018*/ 	.word	0x00000002
        /*0030*/ 	.string	""
        /*0030*/ 	.string	"ptxas"
        /*0030*/ 	.string	"Cuda compilation tools, release 13.0, V13.0.88"
        /*0030*/ 	.string	"Build cuda_13.0.r13.0/compiler.36424714_0"
        /*0030*/ 	.string	"-arch sm_100 -m 64 "



//--------------------- .note.nv.cuinfo           --------------------------
	.section	.note.nv.cuinfo,"",@"SHT_NOTE"
	.sectionflags	@"SHF_NOTE_NV_CUINFO"
        /*0018*/ 	.short	0x0002
        /*001a*/ 	.short	0x0064
        /*001c*/ 	.short	0x0082
	.zero		2


//--------------------- .nv.info                  --------------------------
	.section	.nv.info,"",@"SHT_CUDA_INFO"
	.align	4


	//----- nvinfo : EIATTR_REGCOUNT
	.align		4
        /*0000*/ 	.byte	0x04, 0x2f
        /*0002*/ 	.short	(.L_2 - .L_1)
	.align		4
.L_1:
        /*0004*/ 	.word	index@(_Z12fftBreakdownP6float2S0_i)
        /*0008*/ 	.word	0x00000010


	//----- nvinfo : EIATTR_FRAME_SIZE
	.align		4
.L_2:
        /*000c*/ 	.byte	0x04, 0x11
        /*000e*/ 	.short	(.L_4 - .L_3)
	.align		4
.L_3:
        /*0010*/ 	.word	index@(_Z12fftBreakdownP6float2S0_i)
        /*0014*/ 	.word	0x00000000


	//----- nvinfo : EIATTR_REGCOUNT
	.align		4
.L_4:
        /*0018*/ 	.byte	0x04, 0x2f
        /*001a*/ 	.short	(.L_6 - .L_5)
	.align		4
.L_5:
        /*001c*/ 	.word	index@(_Z10dft_kernelP6float2S0_jj)
        /*0020*/ 	.word	0x0000001a


	//----- nvinfo : EIATTR_FRAME_SIZE
	.align		4
.L_6:
        /*0024*/ 	.byte	0x04, 0x11
        /*0026*/ 	.short	(.L_8 - .L_7)
	.align		4
.L_7:
        /*0028*/ 	.word	index@($__internal_0_$__cuda_sm20_div_rn_f64_full)
        /*002c*/ 	.word	0x00000020


	//----- nvinfo : EIATTR_FRAME_SIZE
	.align		4
.L_8:
        /*0030*/ 	.byte	0x04, 0x11
        /*0032*/ 	.short	(.L_10 - .L_9)
	.align		4
.L_9:
        /*0034*/ 	.word	index@(_Z10dft_kernelP6float2S0_jj)
        /*0038*/ 	.word	0x00000020


	//----- nvinfo : EIATTR_MIN_STACK_SIZE
	.align		4
.L_10:
        /*003c*/ 	.byte	0x04, 0x12
        /*003e*/ 	.short	(.L_12 - .L_11)
	.align		4
.L_11:
        /*0040*/ 	.word	index@(_Z10dft_kernelP6float2S0_jj)
        /*0044*/ 	.word	0x00000020


	//----- nvinfo : EIATTR_MIN_STACK_SIZE
	.align		4
.L_12:
        /*0048*/ 	.byte	0x04, 0x12
        /*004a*/ 	.short	(.L_14 - .L_13)
	.align		4
.L_13:
        /*004c*/ 	.word	index@(_Z12fftBreakdownP6float2S0_i)
        /*0050*/ 	.word	0x00000000
.L_14:


//--------------------- .nv.compat                --------------------------
	.section	.nv.compat,"",@"SHT_CUDA_COMPAT_INFO"
	.align	4
        /*0000*/ 	.byte	0x02, 0x09, 0x00, 0x00, 0x02, 0x02, 0x01, 0x00, 0x02, 0x05, 0x05, 0x00, 0x03, 0x07, 0x01, 0x01
        /*0010*/ 	.byte	0x02, 0x03, 0x00, 0x00, 0x02, 0x06, 0x01, 0x00, 0x04, 0x0b, 0x08, 0x00, 0x01, 0x00, 0x00, 0x00
        /*0020*/ 	.byte	0x00, 0x00, 0x00, 0x00


//--------------------- .nv.info._Z10dft_kernelP6float2S0_jj --------------------------
	.section	.nv.info._Z10dft_kernelP6float2S0_jj,"",@"SHT_CUDA_INFO"
	.sectionflags	@""
	.align	4


	//----- nvinfo : EIATTR_CUDA_API_VERSION
	.align		4
        /*0000*/ 	.byte	0x04, 0x37
        /*0002*/ 	.short	(.L_16 - .L_15)
.L_15:
        /*0004*/ 	.word	0x00000082


	//----- nvinfo : EIATTR_KPARAM_INFO
	.align		4
.L_16:
        /*0008*/ 	.byte	0x04, 0x17
        /*000a*/ 	.short	(.L_18 - .L_17)
.L_17:
        /*000c*/ 	.word	0x00000000
        /*0010*/ 	.short	0x0003
        /*0012*/ 	.short	0x0014
        /*0014*/ 	.byte	0x00, 0xf0, 0x11, 0x00


	//----- nvinfo : EIATTR_KPARAM_INFO
	.align		4
.L_18:
        /*0018*/ 	.byte	0x04, 0x17
        /*001a*/ 	.short	(.L_20 - .L_19)
.L_19:
        /*001c*/ 	.word	0x00000000
        /*0020*/ 	.short	0x0002
        /*0022*/ 	.short	0x0010
        /*0024*/ 	.byte	0x00, 0xf0, 0x11, 0x00


	//----- nvinfo : EIATTR_KPARAM_INFO
	.align		4
.L_20:
        /*0028*/ 	.byte	0x04, 0x17
        /*002a*/ 	.short	(.L_22 - .L_21)
.L_21:
        /*002c*/ 	.word	0x00000000
        /*0030*/ 	.short	0x0001
        /*0032*/ 	.short	0x0008
        /*0034*/ 	.byte	0x00, 0xf5, 0x21, 0x00


	//----- nvinfo : EIATTR_KPARAM_INFO
	.align		4
.L_22:
        /*0038*/ 	.byte	0x04, 0x17
        /*003a*/ 	.short	(.L_24 - .L_23)
.L_23:
        /*003c*/ 	.word	0x00000000
        /*0040*/ 	.short	0x0000
        /*0042*/ 	.short	0x0000
        /*0044*/ 	.byte	0x00, 0xf5, 0x21, 0x00


	//----- nvinfo : EIATTR_SPARSE_MMA_MASK
	.align		4
.L_24:
        /*0048*/ 	.byte	0x03, 0x50
        /*004a*/ 	.short	0x0000


	//----- nvinfo : EIATTR_MAXREG_COUNT
	.align		4
        /*004c*/ 	.byte	0x03, 0x1b
        /*004e*/ 	.short	0x00ff


	//----- nvinfo : EIATTR_MERCURY_ISA_VERSION
	.align		4
        /*0050*/ 	.byte	0x03, 0x5f
        /*0052*/ 	.short	0x0101


	//----- nvinfo : EIATTR_VRC_CTA_INIT_COUNT
	.align		4
        /*0054*/ 	.byte	0x02, 0x4a
	.zero		1
	.zero		1


	//----- nvinfo : EIATTR_EXIT_INSTR_OFFSETS
	.align		4
        /*0058*/ 	.byte	0x04, 0x1c
        /*005a*/ 	.short	(.L_26 - .L_25)


	//   ....[0]....
.L_25:
        /*005c*/ 	.word	0x000000d0


	//   ....[1]....
        /*0060*/ 	.word	0x000009b0


	//----- nvinfo : EIATTR_CRS_STACK_SIZE
	.align		4
.L_26:
        /*0064*/ 	.byte	0x04, 0x1e
        /*0066*/ 	.short	(.L_28 - .L_27)
.L_27:
        /*0068*/ 	.word	0x00000000


	//----- nvinfo : EIATTR_CBANK_PARAM_SIZE
	.align		4
.L_28:
        /*006c*/ 	.byte	0x03, 0x19
        /*006e*/ 	.short	0x0018


	//----- nvinfo : EIATTR_PARAM_CBANK
	.align		4
        /*0070*/ 	.byte	0x04, 0x0a
        /*0072*/ 	.short	(.L_30 - .L_29)
	.align		4
.L_29:
        /*0074*/ 	.word	index@(.nv.constant0._Z10dft_kernelP6float2S0_jj)
        /*0078*/ 	.short	0x0380
        /*007a*/ 	.short	0x0018


	//----- nvinfo : EIATTR_SW_WAR
	.align		4
.L_30:
        /*007c*/ 	.byte	0x04, 0x36
        /*007e*/ 	.short	(.L_32 - .L_31)
.L_31:
        /*0080*/ 	.word	0x00000008
.L_32:


//--------------------- .nv.info._Z12fftBreakdownP6float2S0_i --------------------------
	.section	.nv.info._Z12fftBreakdownP6float2S0_i,"",@"SHT_CUDA_INFO"
	.sectionflags	@""
	.align	4


	//----- nvinfo : EIATTR_CUDA_API_VERSION
	.align		4
        /*0000*/ 	.byte	0x04, 0x37
        /*0002*/ 	.short	(.L_34 - .L_33)
.L_33:
        /*0004*/ 	.word	0x00000082


	//----- nvinfo : EIATTR_KPARAM_INFO
	.align		4
.L_34:
        /*0008*/ 	.byte	0x04, 0x17
        /*000a*/ 	.short	(.L_36 - .L_35)
.L_35:
        /*000c*/ 	.word	0x00000000
        /*0010*/ 	.short	0x0002
        /*0012*/ 	.short	0x0010
        /*0014*/ 	.byte	0x00, 0xf0, 0x11, 0x00


	//----- nvinfo : EIATTR_KPARAM_INFO
	.align		4
.L_36:
        /*0018*/ 	.byte	0x04, 0x17
        /*001a*/ 	.short	(.L_38 - .L_37)
.L_37:
        /*001c*/ 	.word	0x00000000
        /*0020*/ 	.short	0x0001
        /*0022*/ 	.short	0x0008
        /*0024*/ 	.byte	0x00, 0xf5, 0x21, 0x00


	//----- nvinfo : EIATTR_KPARAM_INFO
	.align		4
.L_38:
        /*0028*/ 	.byte	0x04, 0x17
        /*002a*/ 	.short	(.L_40 - .L_39)
.L_39:
        /*002c*/ 	.word	0x00000000
        /*0030*/ 	.short	0x0000
        /*0032*/ 	.short	0x0000
        /*0034*/ 	.byte	0x00, 0xf5, 0x21, 0x00


	//----- nvinfo : EIATTR_SPARSE_MMA_MASK
	.align		4
.L_40:
        /*0038*/ 	.byte	0x03, 0x50
        /*003a*/ 	.short	0x0000


	//----- nvinfo : EIATTR_MAXREG_COUNT
	.align		4
        /*003c*/ 	.byte	0x03, 0x1b
        /*003e*/ 	.short	0x00ff


	//----- nvinfo : EIATTR_NUM_BARRIERS
	.align		4
        /*0040*/ 	.byte	0x02, 0x4c
        /*0042*/ 	.byte	0x01
	.zero		1


	//----- nvinfo : EIATTR_MERCURY_ISA_VERSION
	.align		4
        /*0044*/ 	.byte	0x03, 0x5f
        /*0046*/ 	.short	0x0101


	//----- nvinfo : EIATTR_VRC_CTA_INIT_COUNT
	.align		4
        /*0048*/ 	.byte	0x02, 0x4a
	.zero		1
	.zero		1


	//----- nvinfo : EIATTR_EXIT_INSTR_OFFSETS
	.align		4
        /*004c*/ 	.byte	0x04, 0x1c
        /*004e*/ 	.short	(.L_42 - .L_41)


	//   ....[0]....
.L_41:
        /*0050*/ 	.word	0x000000a0


	//   ....[1]....
        /*0054*/ 	.word	0x000001b0


	//   ....[2]....
        /*0058*/ 	.word	0x00000200


	//----- nvinfo : EIATTR_CBANK_PARAM_SIZE
	.align		4
.L_42:
        /*005c*/ 	.byte	0x03, 0x19
        /*005e*/ 	.short	0x0014


	//----- nvinfo : EIATTR_PARAM_CBANK
	.align		4
        /*0060*/ 	.byte	0x04, 0x0a
        /*0062*/ 	.short	(.L_44 - .L_43)
	.align		4
.L_43:
        /*0064*/ 	.word	index@(.nv.constant0._Z12fftBreakdownP6float2S0_i)
        /*0068*/ 	.short	0x0380
        /*006a*/ 	.short	0x0014


	//----- nvinfo : EIATTR_SW_WAR
	.align		4
.L_44:
        /*006c*/ 	.byte	0x04, 0x36
        /*006e*/ 	.short	(.L_46 - .L_45)
.L_45:
        /*0070*/ 	.word	0x00000008
.L_46:


//--------------------- .nv.callgraph             --------------------------
	.section	.nv.callgraph,"",@"SHT_CUDA_CALLGRAPH"
	.align	4
	.sectionentsize	8
	.align		4
        /*0000*/ 	.word	0x00000000
	.align		4
        /*0004*/ 	.word	0xffffffff
	.align		4
        /*0008*/ 	.word	0x00000000
	.align		4
        /*000c*/ 	.word	0xfffffffe
	.align		4
        /*0010*/ 	.word	0x00000000
	.align		4
        /*0014*/ 	.word	0xfffffffd
	.align		4
        /*0018*/ 	.word	0x00000000
	.align		4
        /*001c*/ 	.word	0xfffffffc


//--------------------- .nv.constant4             --------------------------
	.section	.nv.constant4,"a",@progbits
	.align	8
	.align		8
.nv.constant4:
        /*0000*/ 	.dword	__cudart_i2opi_f


//--------------------- .text._Z10dft_kernelP6float2S0_jj --------------------------
	.section	.text._Z10dft_kernelP6float2S0_jj,"ax",@progbits
	.align	128
        .global         _Z10dft_kernelP6float2S0_jj
        .type           _Z10dft_kernelP6float2S0_jj,@function
        .size           _Z10dft_kernelP6float2S0_jj,(.L_x_13 - _Z10dft_kernelP6float2S0_jj)
        .other          _Z10dft_kernelP6float2S0_jj,@"STO_CUDA_ENTRY STV_DEFAULT"
_Z10dft_kernelP6float2S0_jj:
.text._Z10dft_kernelP6float2S0_jj:
[----:B------:R-:W0:Y:S01]  /*0000*/  LDC R1, c[0x0][0x37c] ;  /* 0x0000df00ff017b82 */ /* 0x000e220000000800 */
[----:B------:R-:W1:Y:S07]  /*0010*/  S2R R0, SR_TID.Y ;  /* 0x0000000000007919 */ /* 0x000e6e0000002200 */
[----:B------:R-:W2:Y:S01]  /*0020*/  LDC R2, c[0x0][0x360] ;  /* 0x0000d800ff027b82 */ /* 0x000ea20000000800 */
[----:B------:R-:W3:Y:S01]  /*0030*/  LDCU.64 UR6, c[0x0][0x390] ;  /* 0x00007200ff0677ac */ /* 0x000ee20008000a00 */
[----:B0-----:R-:W-:Y:S01]  /*0040*/  VIADD R1, R1, 0xffffffe0 ;  /* 0xffffffe001017836 */ /* 0x001fe20000000000 */
[----:B------:R-:W2:Y:S05]  /*0050*/  S2R R5, SR_TID.X ;  /* 0x0000000000057919 */ /* 0x000eaa0000002100 */
[----:B------:R-:W1:Y:S08]  /*0060*/  S2UR UR5, SR_CTAID.Y ;  /* 0x00000000000579c3 */ /* 0x000e700000002600 */
[----:B------:R-:W1:Y:S08]  /*0070*/  LDC R3, c[0x0][0x364] ;  /* 0x0000d900ff037b82 */ /* 0x000e700000000800 */
[----:B------:R-:W2:Y:S01]  /*0080*/  S2UR UR4, SR_CTAID.X ;  /* 0x00000000000479c3 */ /* 0x000ea20000002500 */
[----:B-1----:R-:W-:-:S05]  /*0090*/  IMAD R0, R3, UR5, R0 ;  /* 0x0000000503007c24 */ /* 0x002fca000f8e0200 */
[----:B---3--:R-:W-:Y:S01]  /*00a0*/  ISETP.GE.U32.AND P0, PT, R0, UR7, PT ;  /* 0x0000000700007c0c */ /* 0x008fe2000bf06070 */
[----:B--2---:R-:W-:-:S05]  /*00b0*/  IMAD R5, R2, UR4, R5 ;  /* 0x0000000402057c24 */ /* 0x004fca000f8e0205 */
[----:B------:R-:W-:-:S13]  /*00c0*/  ISETP.GE.U32.OR P0, PT, R5, UR6, P0 ;  /* 0x0000000605007c0c */ /* 0x000fda0008706470 */
[----:B------:R-:W-:Y:S05]  /*00d0*/  @P0 EXIT ;  /* 0x000000000000094d */ /* 0x000fea0003800000 */
[----:B------:R-:W0:Y:S01]  /*00e0*/  I2F.F64.U32 R6, UR6 ;  /* 0x0000000600067d12 */ /* 0x000e220008201800 */
[----:B------:R-:W-:Y:S01]  /*00f0*/  IMAD.MOV.U32 R2, RZ, RZ, 0x1 ;  /* 0x00000001ff027424 */ /* 0x000fe200078e00ff */
[----:B------:R-:W-:Y:S01]  /*0100*/  UMOV UR4, 0x54442d18 ;  /* 0x54442d1800047882 */ /* 0x000fe20000000000 */
[----:B------:R-:W-:Y:S01]  /*0110*/  UMOV UR5, 0x401921fb ;  /* 0x401921fb00057882 */ /* 0x000fe20000000000 */
[----:B------:R-:W-:Y:S04]  /*0120*/  BSSY.RECONVERGENT B0, `(.L_x_0) ;  /* 0x0000014000007945 */ /* 0x000fe80003800200 */
[----:B0-----:R-:W0:Y:S02]  /*0130*/  MUFU.RCP64H R3, R7 ;  /* 0x0000000700037308 */ /* 0x001e240000001800 */
[----:B0-----:R-:W-:-:S08]  /*0140*/  DFMA R8, -R6, R2, 1 ;  /* 0x3ff000000608742b */ /* 0x001fd00000000102 */
[----:B------:R-:W-:Y:S02]  /*0150*/  DFMA R10, R8, R8, R8 ;  /* 0x00000008080a722b */ /* 0x000fe40000000008 */
[----:B------:R-:W0:Y:S06]  /*0160*/  I2F.F64 R8, R5 ;  /* 0x0000000500087312 */ /* 0x000e2c0000201c00 */
[----:B------:R-:W-:-:S08]  /*0170*/  DFMA R10, R2, R10, R2 ;  /* 0x0000000a020a722b */ /* 0x000fd00000000002 */
[----:B------:R-:W-:Y:S02]  /*0180*/  DFMA R2, -R6, R10, 1 ;  /* 0x3ff000000602742b */ /* 0x000fe4000000010a */
[----:B0-----:R-:W-:-:S06]  /*0190*/  DMUL R8, R8, -UR4 ;  /* 0x8000000408087c28 */ /* 0x001fcc0008000000 */
[----:B------:R-:W-:-:S04]  /*01a0*/  DFMA R2, R10, R2, R10 ;  /* 0x000000020a02722b */ /* 0x000fc8000000000a */
[----:B------:R-:W-:-:S04]  /*01b0*/  FSETP.GEU.AND P1, PT, |R9|, 6.5827683646048100446e-37, PT ;  /* 0x036000000900780b */ /* 0x000fc80003f2e200 */
[----:B------:R-:W-:-:S08]  /*01c0*/  DMUL R10, R8, R2 ;  /* 0x00000002080a7228 */ /* 0x000fd00000000000 */
[----:B------:R-:W-:-:S08]  /*01d0*/  DFMA R12, -R6, R10, R8 ;  /* 0x0000000a060c722b */ /* 0x000fd00000000108 */
[----:B------:R-:W-:-:S10]  /*01e0*/  DFMA R2, R2, R12, R10 ;  /* 0x0000000c0202722b */ /* 0x000fd4000000000a */
[----:B------:R-:W-:-:S05]  /*01f0*/  FFMA R4, RZ, R7, R3 ;  /* 0x00000007ff047223 */ /* 0x000fca0000000003 */
[----:B------:R-:W-:-:S13]  /*0200*/  FSETP.GT.AND P0, PT, |R4|, 1.469367938527859385e-39, PT ;  /* 0x001000000400780b */ /* 0x000fda0003f04200 */
[----:B------:R-:W-:Y:S05]  /*0210*/  @P0 BRA P1, `(.L_x_1) ;  /* 0x0000000000100947 */ /* 0x000fea0000800000 */
[----:B------:R-:W-:-:S07]  /*0220*/  MOV R4, 0x240 ;  /* 0x0000024000047802 */ /* 0x000fce0000000f00 */
[----:B------:R-:W-:Y:S05]  /*0230*/  CALL.REL.NOINC `($__internal_0_$__cuda_sm20_div_rn_f64_full) ;  /* 0x0000000400e07944 */ /* 0x000fea0003c00000 */
[----:B------:R-:W-:Y:S02]  /*0240*/  IMAD.MOV.U32 R2, RZ, RZ, R12 ;  /* 0x000000ffff027224 */ /* 0x000fe400078e000c */
[----:B------:R-:W-:-:S07]  /*0250*/  IMAD.MOV.U32 R3, RZ, RZ, R13 ;  /* 0x000000ffff037224 */ /* 0x000fce00078e000d */
.L_x_1:
[----:B------:R-:W-:Y:S05]  /*0260*/  BSYNC.RECONVERGENT B0 ;  /* 0x0000000000007941 */ /* 0x000fea0003800200 */
.L_x_0:
[----:B------:R-:W0:Y:S01]  /*0270*/  LDCU UR4, c[0x0][0x390] ;  /* 0x00007200ff0477ac */ /* 0x000e220008000800 */
[----:B------:R1:W2:Y:S01]  /*0280*/  F2F.F32.F64 R7, R2 ;  /* 0x0000000200077310 */ /* 0x0002a20000301000 */
[----:B------:R-:W-:Y:S01]  /*0290*/  CS2R R10, SRZ ;  /* 0x00000000000a7805 */ /* 0x000fe2000001ff00 */
[----:B------:R-:W3:Y:S01]  /*02a0*/  LDCU.64 UR8, c[0x0][0x358] ;  /* 0x00006b00ff0877ac */ /* 0x000ee20008000a00 */
[----:B------:R-:W-:Y:S01]  /*02b0*/  UMOV UR6, URZ ;  /* 0x000000ff00067c82 */ /* 0x000fe20008000000 */
[----:B------:R-:W-:Y:S01]  /*02c0*/  UMOV UR7, URZ ;  /* 0x000000ff00077c82 */ /* 0x000fe20008000000 */
[----:B012---:R-:W-:-:S07]  /*02d0*/  IMAD R12, R0, UR4, RZ ;  /* 0x00000004000c7c24 */ /* 0x007fce000f8e02ff */
.L_x_5:
[----:B------:R-:W0:Y:S01]  /*02e0*/  I2F.U64 R0, UR6 ;  /* 0x0000000600007d12 */ /* 0x000e220008301000 */
[----:B------:R-:W-:Y:S01]  /*02f0*/  BSSY.RECONVERGENT B0, `(.L_x_2) ;  /* 0x0000041000007945 */ /* 0x000fe20003800200 */
[----:B0-----:R-:W-:-:S04]  /*0300*/  FMUL R13, R7, R0 ;  /* 0x00000000070d7220 */ /* 0x001fc80000400000 */
[C---:B------:R-:W-:Y:S01]  /*0310*/  FMUL R4, R13.reuse, 0.63661974668502807617 ;  /* 0x3f22f9830d047820 */ /* 0x040fe20000400000 */
[----:B------:R-:W-:-:S05]  /*0320*/  FSETP.GE.AND P0, PT, |R13|, 105615, PT ;  /* 0x47ce47800d00780b */ /* 0x000fca0003f06200 */
[----:B------:R-:W0:Y:S02]  /*0330*/  F2I.NTZ R4, R4 ;  /* 0x0000000400047305 */ /* 0x000e240000203100 */
[----:B0-----:R-:W-:-:S05]  /*0340*/  I2FP.F32.S32 R0, R4 ;  /* 0x0000000400007245 */ /* 0x001fca0000201400 */
[----:B------:R-:W-:-:S04]  /*0350*/  FFMA R3, R0, -1.5707962512969970703, R13 ;  /* 0xbfc90fda00037823 */ /* 0x000fc8000000000d */
[----:B------:R-:W-:-:S04]  /*0360*/  FFMA R3, R0, -7.5497894158615963534e-08, R3 ;  /* 0xb3a2216800037823 */ /* 0x000fc80000000003 */
[----:B------:R-:W-:Y:S01]  /*0370*/  FFMA R0, R0, -5.3903029534742383927e-15, R3 ;  /* 0xa7c234c500007823 */ /* 0x000fe20000000003 */
[----:B------:R-:W-:Y:S06]  /*0380*/  @!P0 BRA `(.L_x_3) ;  /* 0x0000000000dc8947 */ /* 0x000fec0003800000 */
[----:B------:R-:W-:-:S13]  /*0390*/  FSETP.NEU.AND P0, PT, |R13|, +INF , PT ;  /* 0x7f8000000d00780b */ /* 0x000fda0003f0d200 */
[----:B------:R-:W-:Y:S01]  /*03a0*/  @!P0 FMUL R0, RZ, R13 ;  /* 0x0000000dff008220 */ /* 0x000fe20000400000 */
[----:B------:R-:W-:Y:S01]  /*03b0*/  @!P0 IMAD.MOV.U32 R4, RZ, RZ, RZ ;  /* 0x000000ffff048224 */ /* 0x000fe200078e00ff */
[----:B------:R-:W-:Y:S06]  /*03c0*/  @!P0 BRA `(.L_x_3) ;  /* 0x0000000000cc8947 */ /* 0x000fec0003800000 */
[----:B------:R-:W-:Y:S01]  /*03d0*/  IMAD.SHL.U32 R2, R13, 0x100, RZ ;  /* 0x000001000d027824 */ /* 0x000fe200078e00ff */
[----:B------:R-:W0:Y:S01]  /*03e0*/  LDCU.64 UR10, c[0x4][URZ] ;  /* 0x01000000ff0a77ac */ /* 0x000e220008000a00 */
[----:B------:R-:W-:Y:S02]  /*03f0*/  IMAD.MOV.U32 R6, RZ, RZ, RZ ;  /* 0x000000ffff067224 */ /* 0x000fe400078e00ff */
[----:B------:R-:W-:Y:S01]  /*0400*/  IMAD.MOV.U32 R0, RZ, RZ, R1 ;  /* 0x000000ffff007224 */ /* 0x000fe200078e0001 */
[----:B------:R-:W-:Y:S01]  /*0410*/  LOP3.LUT R17, R2, 0x80000000, RZ, 0xfc, !PT ;  /* 0x8000000002117812 */ /* 0x000fe200078efcff */
[----:B------:R-:W-:Y:S01]  /*0420*/  UMOV UR5, URZ ;  /* 0x000000ff00057c82 */ /* 0x000fe20008000000 */
[----:B------:R-:W-:-:S05]  /*0430*/  UMOV UR4, URZ ;  /* 0x000000ff00047c82 */ /* 0x000fca0008000000 */
.L_x_4:
[----:B0-----:R-:W-:Y:S02]  /*0440*/  IMAD.U32 R8, RZ, RZ, UR10 ;  /* 0x0000000aff087e24 */ /* 0x001fe4000f8e00ff */
[----:B------:R-:W-:-:S05]  /*0450*/  IMAD.U32 R9, RZ, RZ, UR11 ;  /* 0x0000000bff097e24 */ /* 0x000fca000f8e00ff */
[----:B---3--:R-:W2:Y:S01]  /*0460*/  LDG.E.CONSTANT R2, desc[UR8][R8.64] ;  /* 0x0000000808027981 */ /* 0x008ea2000c1e9900 */
[----:B------:R-:W-:Y:S02]  /*0470*/  UIADD3 UR10, UP0, UPT, UR10, 0x4, URZ ;  /* 0x000000040a0a7890 */ /* 0x000fe4000ff1e0ff */
[----:B------:R-:W-:Y:S02]  /*0480*/  UIADD3 UR4, UPT, UPT, UR4, 0x1, URZ ;  /* 0x0000000104047890 */ /* 0x000fe4000fffe0ff */
[----:B------:R-:W-:Y:S02]  /*0490*/  UIADD3.X UR11, UPT, UPT, URZ, UR11, URZ, UP0, !UPT ;  /* 0x0000000bff0b7290 */ /* 0x000fe400087fe4ff */
[----:B------:R-:W-:Y:S01]  /*04a0*/  UISETP.NE.AND UP0, UPT, UR4, 0x6, UPT ;  /* 0x000000060400788c */ /* 0x000fe2000bf05270 */
[----:B--2---:R-:W-:-:S03]  /*04b0*/  IMAD.WIDE.U32 R2, R2, R17, RZ ;  /* 0x0000001102027225 */ /* 0x004fc600078e00ff */
[----:B------:R-:W-:-:S04]  /*04c0*/  IADD3 R15, P0, PT, R2, R6, RZ ;  /* 0x00000006020f7210 */ /* 0x000fc80007f1e0ff */
[----:B------:R-:W-:Y:S01]  /*04d0*/  IADD3.X R6, PT, PT, R3, UR5, RZ, P0, !PT ;  /* 0x0000000503067c10 */ /* 0x000fe200087fe4ff */
[----:B------:R0:W-:Y:S02]  /*04e0*/  STL [R0], R15 ;  /* 0x0000000f00007387 */ /* 0x0001e40000100800 */
[----:B0-----:R-:W-:Y:S01]  /*04f0*/  VIADD R0, R0, 0x4 ;  /* 0x0000000400007836 */ /* 0x001fe20000000000 */
[----:B------:R-:W-:Y:S06]  /*0500*/  BRA.U UP0, `(.L_x_4) ;  /* 0xfffffffd00cc7547 */ /* 0x000fec000b83ffff */
[----:B------:R-:W-:Y:S01]  /*0510*/  SHF.R.U32.HI R4, RZ, 0x17, R13 ;  /* 0x00000017ff047819 */ /* 0x000fe2000001160d */
[----:B------:R0:W-:Y:S03]  /*0520*/  STL [R1+0x18], R6 ;  /* 0x0000180601007387 */ /* 0x0001e60000100800 */
[C---:B------:R-:W-:Y:S02]  /*0530*/  LOP3.LUT R0, R4.reuse, 0xe0, RZ, 0xc0, !PT ;  /* 0x000000e004007812 */ /* 0x040fe400078ec0ff */
[----:B------:R-:W-:-:S03]  /*0540*/  LOP3.LUT P0, RZ, R4, 0x1f, RZ, 0xc0, !PT ;  /* 0x0000001f04ff7812 */ /* 0x000fc6000780c0ff */
[----:B------:R-:W-:-:S05]  /*0550*/  VIADD R0, R0, 0xffffff80 ;  /* 0xffffff8000007836 */ /* 0x000fca0000000000 */
[----:B------:R-:W-:-:S05]  /*0560*/  SHF.R.U32.HI R0, RZ, 0x5, R0 ;  /* 0x00000005ff007819 */ /* 0x000fca0000011600 */
[----:B------:R-:W-:-:S05]  /*0570*/  IMAD R14, R0, -0x4, R1 ;  /* 0xfffffffc000e7824 */ /* 0x000fca00078e0201 */
[----:B------:R-:W2:Y:S04]  /*0580*/  LDL R0, [R14+0x18] ;  /* 0x000018000e007983 */ /* 0x000ea80000100800 */
[----:B------:R-:W2:Y:S04]  /*0590*/  LDL R3, [R14+0x14] ;  /* 0x000014000e037983 */ /* 0x000ea80000100800 */
[----:B------:R-:W3:Y:S01]  /*05a0*/  @P0 LDL R2, [R14+0x10] ;  /* 0x000010000e020983 */ /* 0x000ee20000100800 */
[----:B------:R-:W-:Y:S01]  /*05b0*/  LOP3.LUT R4, R4, 0x1f, RZ, 0xc0, !PT ;  /* 0x0000001f04047812 */ /* 0x000fe200078ec0ff */
[----:B------:R-:W-:Y:S01]  /*05c0*/  UMOV UR4, 0x54442d19 ;  /* 0x54442d1900047882 */ /* 0x000fe20000000000 */
[----:B------:R-:W-:-:S02]  /*05d0*/  UMOV UR5, 0x3bf921fb ;  /* 0x3bf921fb00057882 */ /* 0x000fc40000000000 */
[-C--:B--2---:R-:W-:Y:S02]  /*05e0*/  @P0 SHF.L.W.U32.HI R0, R3, R4.reuse, R0 ;  /* 0x0000000403000219 */ /* 0x084fe40000010e00 */
[----:B---3--:R-:W-:Y:S02]  /*05f0*/  @P0 SHF.L.W.U32.HI R3, R2, R4, R3 ;  /* 0x0000000402030219 */ /* 0x008fe40000010e03 */
[----:B------:R-:W-:Y:S02]  /*0600*/  ISETP.GE.AND P0, PT, R13, RZ, PT ;  /* 0x000000ff0d00720c */ /* 0x000fe40003f06270 */
[C---:B------:R-:W-:Y:S01]  /*0610*/  SHF.L.W.U32.HI R2, R3.reuse, 0x2, R0 ;  /* 0x0000000203027819 */ /* 0x040fe20000010e00 */
[----:B------:R-:W-:-:S03]  /*0620*/  IMAD.SHL.U32 R3, R3, 0x4, RZ ;  /* 0x0000000403037824 */ /* 0x000fc600078e00ff */
[----:B------:R-:W-:Y:S02]  /*0630*/  SHF.R.S32.HI R4, RZ, 0x1f, R2 ;  /* 0x0000001fff047819 */ /* 0x000fe40000011402 */
[----:B------:R-:W-:Y:S02]  /*0640*/  LOP3.LUT R13, R2, R13, RZ, 0x3c, !PT ;  /* 0x0000000d020d7212 */ /* 0x000fe400078e3cff */
[C---:B------:R-:W-:Y:S02]  /*0650*/  LOP3.LUT R8, R4.reuse, R3, RZ, 0x3c, !PT ;  /* 0x0000000304087212 */ /* 0x040fe400078e3cff */
[----:B------:R-:W-:Y:S02]  /*0660*/  LOP3.LUT R9, R4, R2, RZ, 0x3c, !PT ;  /* 0x0000000204097212 */ /* 0x000fe400078e3cff */
[----:B------:R-:W-:Y:S02]  /*0670*/  SHF.R.U32.HI R3, RZ, 0x1e, R0 ;  /* 0x0000001eff037819 */ /* 0x000fe40000011600 */
[----:B------:R-:W-:-:S02]  /*0680*/  ISETP.GE.AND P1, PT, R13, RZ, PT ;  /* 0x000000ff0d00720c */ /* 0x000fc40003f26270 */
[----:B------:R-:W1:Y:S01]  /*0690*/  I2F.F64.S64 R8, R8 ;  /* 0x0000000800087312 */ /* 0x000e620000301c00 */
[----:B------:R-:W-:-:S05]  /*06a0*/  LEA.HI R4, R2, R3, RZ, 0x1 ;  /* 0x0000000302047211 */ /* 0x000fca00078f08ff */
[----:B------:R-:W-:-:S04]  /*06b0*/  IMAD.MOV R0, RZ, RZ, -R4 ;  /* 0x000000ffff007224 */ /* 0x000fc800078e0a04 */
[----:B------:R-:W-:Y:S01]  /*06c0*/  @!P0 IMAD.MOV.U32 R4, RZ, RZ, R0 ;  /* 0x000000ffff048224 */ /* 0x000fe200078e0000 */
[----:B-1----:R-:W-:-:S10]  /*06d0*/  DMUL R14, R8, UR4 ;  /* 0x00000004080e7c28 */ /* 0x002fd40008000000 */
[----:B------:R-:W1:Y:S02]  /*06e0*/  F2F.F32.F64 R14, R14 ;  /* 0x0000000e000e7310 */ /* 0x000e640000301000 */
[----:B01----:R-:W-:-:S07]  /*06f0*/  FSEL R0, -R14, R14, !P1 ;  /* 0x0000000e0e007208 */ /* 0x003fce0004800100 */
.L_x_3:
[----:B---3--:R-:W-:Y:S05]  /*0700*/  BSYNC.RECONVERGENT B0 ;  /* 0x0000000000007941 */ /* 0x008fea0003800200 */
.L_x_2:
[----:B------:R-:W0:Y:S01]  /*0710*/  LDCU.64 UR4, c[0x0][0x380] ;  /* 0x00007000ff0477ac */ /* 0x000e220008000a00 */
[----:B------:R-:W-:-:S05]  /*0720*/  IADD3 R3, P0, PT, R12, UR6, RZ ;  /* 0x000000060c037c10 */ /* 0x000fca000ff1e0ff */
[----:B------:R-:W-:Y:S01]  /*0730*/  IMAD.X R6, RZ, RZ, UR7, P0 ;  /* 0x00000007ff067e24 */ /* 0x000fe200080e06ff */
[C---:B0-----:R-:W-:Y:S01]  /*0740*/  LEA R2, P0, R3.reuse, UR4, 0x3 ;  /* 0x0000000403027c11 */ /* 0x041fe2000f8018ff */
[----:B------:R-:W-:Y:S01]  /*0750*/  FMUL R9, R0, R0 ;  /* 0x0000000000097220 */ /* 0x000fe20000400000 */
[----:B------:R-:W-:Y:S01]  /*0760*/  IMAD.MOV.U32 R8, RZ, RZ, 0x394d4153 ;  /* 0x394d4153ff087424 */ /* 0x000fe200078e00ff */
[----:B------:R-:W0:Y:S01]  /*0770*/  LDCU UR4, c[0x0][0x390] ;  /* 0x00007200ff0477ac */ /* 0x000e220008000800 */
[----:B------:R-:W-:-:S06]  /*0780*/  LEA.HI.X R3, R3, UR5, R6, 0x3, P0 ;  /* 0x0000000503037c11 */ /* 0x000fcc00080f1c06 */
[----:B------:R-:W2:Y:S01]  /*0790*/  LDG.E.64 R2, desc[UR8][R2.64] ;  /* 0x0000000802027981 */ /* 0x000ea2000c1e1b00 */
[----:B------:R-:W-:Y:S02]  /*07a0*/  IMAD.MOV.U32 R6, RZ, RZ, 0x37cbac00 ;  /* 0x37cbac00ff067424 */ /* 0x000fe400078e00ff */
[C---:B------:R-:W-:Y:S01]  /*07b0*/  FFMA R8, R9.reuse, -R8, 0.0083327032625675201416 ;  /* 0x3c0885e409087423 */ /* 0x040fe20000000808 */
[C---:B------:R-:W-:Y:S01]  /*07c0*/  FFMA R13, R9.reuse, R0, RZ ;  /* 0x00000000090d7223 */ /* 0x040fe200000000ff */
[----:B------:R-:W-:Y:S01]  /*07d0*/  LOP3.LUT R14, R4, 0x1, RZ, 0xc0, !PT ;  /* 0x00000001040e7812 */ /* 0x000fe200078ec0ff */
[C---:B------:R-:W-:Y:S01]  /*07e0*/  FFMA R6, R9.reuse, R6, -0.0013887860113754868507 ;  /* 0xbab607ed09067423 */ /* 0x040fe20000000006 */
[C---:B------:R-:W-:Y:S01]  /*07f0*/  FFMA R8, R9.reuse, R8, -0.16666662693023681641 ;  /* 0xbe2aaaa809087423 */ /* 0x040fe20000000008 */
[----:B------:R-:W-:Y:S01]  /*0800*/  UIADD3 UR6, UP1, UPT, UR6, 0x1, URZ ;  /* 0x0000000106067890 */ /* 0x000fe2000ff3e0ff */
[----:B------:R-:W-:Y:S01]  /*0810*/  ISETP.NE.U32.AND P0, PT, R14, 0x1, PT ;  /* 0x000000010e00780c */ /* 0x000fe20003f05070 */
[----:B------:R-:W-:Y:S01]  /*0820*/  FFMA R6, R9, R6, 0.041666727513074874878 ;  /* 0x3d2aaabb09067423 */ /* 0x000fe20000000006 */
[----:B------:R-:W-:Y:S01]  /*0830*/  FFMA R13, R13, R8, R0 ;  /* 0x000000080d0d7223 */ /* 0x000fe20000000000 */
[C---:B------:R-:W-:Y:S01]  /*0840*/  VIADD R0, R4.reuse, 0x1 ;  /* 0x0000000104007836 */ /* 0x040fe20000000000 */
[----:B------:R-:W-:Y:S01]  /*0850*/  LOP3.LUT P1, RZ, R4, 0x2, RZ, 0xc0, !PT ;  /* 0x0000000204ff7812 */ /* 0x000fe2000782c0ff */
[----:B------:R-:W-:Y:S01]  /*0860*/  FFMA R6, R9, R6, -0.4999999701976776123 ;  /* 0xbeffffff09067423 */ /* 0x000fe20000000006 */
[----:B0-----:R-:W-:-:S02]  /*0870*/  UISETP.NE.U32.AND UP0, UPT, UR6, UR4, UPT ;  /* 0x000000040600728c */ /* 0x001fc4000bf05070 */
[----:B------:R-:W-:Y:S01]  /*0880*/  LOP3.LUT P2, RZ, R0, 0x2, RZ, 0xc0, !PT ;  /* 0x0000000200ff7812 */ /* 0x000fe2000784c0ff */
[----:B------:R-:W-:Y:S01]  /*0890*/  FFMA R6, R9, R6, 1 ;  /* 0x3f80000009067423 */ /* 0x000fe20000000006 */
[----:B------:R-:W-:-:S04]  /*08a0*/  UIADD3.X UR7, UPT, UPT, URZ, UR7, URZ, UP1, !UPT ;  /* 0x00000007ff077290 */ /* 0x000fc80008ffe4ff */
[----:B------:R-:W-:Y:S01]  /*08b0*/  FSEL R0, R6, R13, !P0 ;  /* 0x0000000d06007208 */ /* 0x000fe20004000000 */
[----:B------:R-:W-:Y:S01]  /*08c0*/  UISETP.NE.AND.EX UP0, UPT, UR7, URZ, UPT, UP0 ;  /* 0x000000ff0700728c */ /* 0x000fe2000bf05300 */
[----:B------:R-:W-:Y:S02]  /*08d0*/  FSEL R6, R13, R6, !P0 ;  /* 0x000000060d067208 */ /* 0x000fe40004000000 */
[----:B------:R-:W-:Y:S02]  /*08e0*/  FSEL R0, R0, -R0, !P1 ;  /* 0x8000000000007208 */ /* 0x000fe40004800000 */
[----:B------:R-:W-:-:S03]  /*08f0*/  FSEL R6, R6, -R6, !P2 ;  /* 0x8000000606067208 */ /* 0x000fc60005000000 */
[-C--:B--2---:R-:W-:Y:S02]  /*0900*/  FMUL R9, R0, R3.reuse ;  /* 0x0000000300097220 */ /* 0x084fe40000400000 */
[C---:B------:R-:W-:Y:S02]  /*0910*/  FMUL R3, R6.reuse, R3 ;  /* 0x0000000306037220 */ /* 0x040fe40000400000 */
[-C--:B------:R-:W-:Y:S02]  /*0920*/  FFMA R9, R6, R2.reuse, -R9 ;  /* 0x0000000206097223 */ /* 0x080fe40000000809 */
[----:B------:R-:W-:Y:S02]  /*0930*/  FFMA R0, R0, R2, R3 ;  /* 0x0000000200007223 */ /* 0x000fe40000000003 */
[----:B------:R-:W-:Y:S02]  /*0940*/  FADD R10, R9, R10 ;  /* 0x0000000a090a7221 */ /* 0x000fe40000000000 */
[----:B------:R-:W-:Y:S01]  /*0950*/  FADD R11, R0, R11 ;  /* 0x0000000b000b7221 */ /* 0x000fe20000000000 */
[----:B------:R-:W-:Y:S06]  /*0960*/  BRA.U UP0, `(.L_x_5) ;  /* 0xfffffff9005c7547 */ /* 0x000fec000b83ffff */
[----:B------:R-:W0:Y:S01]  /*0970*/  LDC.64 R2, c[0x0][0x388] ;  /* 0x0000e200ff027b82 */ /* 0x000e220000000a00 */
[----:B------:R-:W-:-:S04]  /*0980*/  IMAD.IADD R5, R5, 0x1, R12 ;  /* 0x0000000105057824 */ /* 0x000fc800078e020c */
[----:B0-----:R-:W-:-:S05]  /*0990*/  IMAD.WIDE.U32 R2, R5, 0x8, R2 ;  /* 0x0000000805027825 */ /* 0x001fca00078e0002 */
[----:B------:R-:W-:Y:S01]  /*09a0*/  STG.E.64 desc[UR8][R2.64], R10 ;  /* 0x0000000a02007986 */ /* 0x000fe2000c101b08 */
[----:B------:R-:W-:Y:S05]  /*09b0*/  EXIT ;  /* 0x000000000000794d */ /* 0x000fea0003800000 */
        .weak           $__internal_0_$__cuda_sm20_div_rn_f64_full
        .type           $__internal_0_$__cuda_sm20_div_rn_f64_full,@function
        .size           $__internal_0_$__cuda_sm20_div_rn_f64_full,(.L_x_13 - $__internal_0_$__cuda_sm20_div_rn_f64_full)
$__internal_0_$__cuda_sm20_div_rn_f64_full:
[C---:B------:R-:W-:Y:S01]  /*09c0*/  FSETP.GEU.AND P0, PT, |R7|.reuse, 1.469367938527859385e-39, PT ;  /* 0x001000000700780b */ /* 0x040fe20003f0e200 */
[----:B------:R-:W-:Y:S01]  /*09d0*/  IMAD.MOV.U32 R10, RZ, RZ, 0x1 ;  /* 0x00000001ff0a7424 */ /* 0x000fe200078e00ff */
[----:B------:R-:W-:Y:S01]  /*09e0*/  LOP3.LUT R2, R7, 0x800fffff, RZ, 0xc0, !PT ;  /* 0x800fffff07027812 */ /* 0x000fe200078ec0ff */
[----:B------:R-:W-:Y:S01]  /*09f0*/  BSSY.RECONVERGENT B1, `(.L_x_6) ;  /* 0x0000055000017945 */ /* 0x000fe20003800200 */
[C---:B------:R-:W-:Y:S02]  /*0a00*/  FSETP.GEU.AND P2, PT, |R9|.reuse, 1.469367938527859385e-39, PT ;  /* 0x001000000900780b */ /* 0x040fe40003f4e200 */
[----:B------:R-:W-:Y:S01]  /*0a10*/  LOP3.LUT R3, R2, 0x3ff00000, RZ, 0xfc, !PT ;  /* 0x3ff0000002037812 */ /* 0x000fe200078efcff */
[----:B------:R-:W-:Y:S01]  /*0a20*/  IMAD.MOV.U32 R2, RZ, RZ, R6 ;  /* 0x000000ffff027224 */ /* 0x000fe200078e0006 */
[----:B------:R-:W-:-:S05]  /*0a30*/  LOP3.LUT R12, R9, 0x7ff00000, RZ, 0xc0, !PT ;  /* 0x7ff00000090c7812 */ /* 0x000fca00078ec0ff */
[----:B------:R-:W-:-:S04]  /*0a40*/  @!P0 DMUL R2, R6, 8.98846567431157953865e+307 ;  /* 0x7fe0000006028828 */ /* 0x000fc80000000000 */
[----:B------:R-:W-:Y:S01]  /*0a50*/  @!P2 LOP3.LUT R13, R7, 0x7ff00000, RZ, 0xc0, !PT ;  /* 0x7ff00000070da812 */ /* 0x000fe200078ec0ff */
[----:B------:R-:W-:Y:S01]  /*0a60*/  @!P2 IMAD.MOV.U32 R18, RZ, RZ, RZ ;  /* 0x000000ffff12a224 */ /* 0x000fe200078e00ff */
[----:B------:R-:W0:Y:S02]  /*0a70*/  MUFU.RCP64H R11, R3 ;  /* 0x00000003000b7308 */ /* 0x000e240000001800 */
[----:B------:R-:W-:Y:S01]  /*0a80*/  @!P2 ISETP.GE.U32.AND P3, PT, R12, R13, PT ;  /* 0x0000000d0c00a20c */ /* 0x000fe20003f66070 */
[----:B------:R-:W-:-:S05]  /*0a90*/  IMAD.MOV.U32 R13, RZ, RZ, 0x1ca00000 ;  /* 0x1ca00000ff0d7424 */ /* 0x000fca00078e00ff */
[----:B------:R-:W-:-:S04]  /*0aa0*/  @!P2 SEL R19, R13, 0x63400000, !P3 ;  /* 0x634000000d13a807 */ /* 0x000fc80005800000 */
[----:B------:R-:W-:-:S04]  /*0ab0*/  @!P2 LOP3.LUT R19, R19, 0x80000000, R9, 0xf8, !PT ;  /* 0x800000001313a812 */ /* 0x000fc800078ef809 */
[----:B------:R-:W-:Y:S01]  /*0ac0*/  @!P2 LOP3.LUT R19, R19, 0x100000, RZ, 0xfc, !PT ;  /* 0x001000001313a812 */ /* 0x000fe200078efcff */
[----:B0-----:R-:W-:-:S08]  /*0ad0*/  DFMA R14, R10, -R2, 1 ;  /* 0x3ff000000a0e742b */ /* 0x001fd00000000802 */
[----:B------:R-:W-:Y:S01]  /*0ae0*/  DFMA R16, R14, R14, R14 ;  /* 0x0000000e0e10722b */ /* 0x000fe2000000000e */
[----:B------:R-:W-:-:S04]  /*0af0*/  LOP3.LUT R15, R7, 0x7ff00000, RZ, 0xc0, !PT ;  /* 0x7ff00000070f7812 */ /* 0x000fc800078ec0ff */
[----:B------:R-:W-:-:S03]  /*0b00*/  ISETP.GE.U32.AND P1, PT, R12, R15, PT ;  /* 0x0000000f0c00720c */ /* 0x000fc60003f26070 */
[----:B------:R-:W-:Y:S01]  /*0b10*/  DFMA R16, R10, R16, R10 ;  /* 0x000000100a10722b */ /* 0x000fe2000000000a */
[----:B------:R-:W-:Y:S01]  /*0b20*/  SEL R11, R13, 0x63400000, !P1 ;  /* 0x634000000d0b7807 */ /* 0x000fe20004800000 */
[----:B------:R-:W-:-:S03]  /*0b30*/  IMAD.MOV.U32 R10, RZ, RZ, R8 ;  /* 0x000000ffff0a7224 */ /* 0x000fc600078e0008 */
[----:B------:R-:W-:-:S03]  /*0b40*/  LOP3.LUT R11, R11, 0x800fffff, R9, 0xf8, !PT ;  /* 0x800fffff0b0b7812 */ /* 0x000fc600078ef809 */
[----:B------:R-:W-:-:S03]  /*0b50*/  DFMA R20, R16, -R2, 1 ;  /* 0x3ff000001014742b */ /* 0x000fc60000000802 */
[----:B------:R-:W-:-:S05]  /*0b60*/  @!P2 DFMA R10, R10, 2, -R18 ;  /* 0x400000000a0aa82b */ /* 0x000fca0000000812 */
[----:B------:R-:W-:Y:S01]  /*0b70*/  DFMA R16, R16, R20, R16 ;  /* 0x000000141010722b */ /* 0x000fe20000000010 */
[----:B------:R-:W-:Y:S02]  /*0b80*/  IMAD.MOV.U32 R21, RZ, RZ, R12 ;  /* 0x000000ffff157224 */ /* 0x000fe400078e000c */
[----:B------:R-:W-:Y:S01]  /*0b90*/  IMAD.MOV.U32 R20, RZ, RZ, R15 ;  /* 0x000000ffff147224 */ /* 0x000fe200078e000f */
[----:B------:R-:W-:Y:S02]  /*0ba0*/  @!P0 LOP3.LUT R20, R3, 0x7ff00000, RZ, 0xc0, !PT ;  /* 0x7ff0000003148812 */ /* 0x000fe400078ec0ff */
[----:B------:R-:W-:Y:S02]  /*0bb0*/  @!P2 LOP3.LUT R21, R11, 0x7ff00000, RZ, 0xc0, !PT ;  /* 0x7ff000000b15a812 */ /* 0x000fe400078ec0ff */
[----:B------:R-:W-:Y:S01]  /*0bc0*/  DMUL R18, R16, R10 ;  /* 0x0000000a10127228 */ /* 0x000fe20000000000 */
[----:B------:R-:W-:Y:S02]  /*0bd0*/  VIADD R23, R20, 0xffffffff ;  /* 0xffffffff14177836 */ /* 0x000fe40000000000 */
[----:B------:R-:W-:-:S05]  /*0be0*/  VIADD R22, R21, 0xffffffff ;  /* 0xffffffff15167836 */ /* 0x000fca0000000000 */
[----:B------:R-:W-:Y:S01]  /*0bf0*/  DFMA R14, R18, -R2, R10 ;  /* 0x80000002120e722b */ /* 0x000fe2000000000a */
[----:B------:R-:W-:-:S04]  /*0c00*/  ISETP.GT.U32.AND P0, PT, R22, 0x7feffffe, PT ;  /* 0x7feffffe1600780c */ /* 0x000fc80003f04070 */
[----:B------:R-:W-:-:S03]  /*0c10*/  ISETP.GT.U32.OR P0, PT, R23, 0x7feffffe, P0 ;  /* 0x7feffffe1700780c */ /* 0x000fc60000704470 */
[----:B------:R-:W-:-:S10]  /*0c20*/  DFMA R14, R16, R14, R18 ;  /* 0x0000000e100e722b */ /* 0x000fd40000000012 */
[----:B------:R-:W-:Y:S05]  /*0c30*/  @P0 BRA `(.L_x_7) ;  /* 0x00000000006c0947 */ /* 0x000fea0003800000 */
[----:B------:R-:W-:-:S04]  /*0c40*/  LOP3.LUT R9, R7, 0x7ff00000, RZ, 0xc0, !PT ;  /* 0x7ff0000007097812 */ /* 0x000fc800078ec0ff */
[CC--:B------:R-:W-:Y:S02]  /*0c50*/  VIADDMNMX R8, R12.reuse, -R9.reuse, 0xb9600000, !PT ;  /* 0xb96000000c087446 */ /* 0x0c0fe40007800909 */
[----:B------:R-:W-:Y:S02]  /*0c60*/  ISETP.GE.U32.AND P0, PT, R12, R9, PT ;  /* 0x000000090c00720c */ /* 0x000fe40003f06070 */
[----:B------:R-:W-:Y:S02]  /*0c70*/  VIMNMX R8, PT, PT, R8, 0x46a00000, PT ;  /* 0x46a0000008087848 */ /* 0x000fe40003fe0100 */
[----:B------:R-:W-:-:S05]  /*0c80*/  SEL R13, R13, 0x63400000, !P0 ;  /* 0x634000000d0d7807 */ /* 0x000fca0004000000 */
[----:B------:R-:W-:Y:S02]  /*0c90*/  IMAD.IADD R16, R8, 0x1, -R13 ;  /* 0x0000000108107824 */ /* 0x000fe400078e0a0d */
[----:B------:R-:W-:Y:S02]  /*0ca0*/  IMAD.MOV.U32 R8, RZ, RZ, RZ ;  /* 0x000000ffff087224 */ /* 0x000fe400078e00ff */
[----:B------:R-:W-:-:S06]  /*0cb0*/  VIADD R9, R16, 0x7fe00000 ;  /* 0x7fe0000010097836 */ /* 0x000fcc0000000000 */
[----:B------:R-:W-:-:S10]  /*0cc0*/  DMUL R12, R14, R8 ;  /* 0x000000080e0c7228 */ /* 0x000fd40000000000 */
[----:B------:R-:W-:-:S13]  /*0cd0*/  FSETP.GTU.AND P0, PT, |R13|, 1.469367938527859385e-39, PT ;  /* 0x001000000d00780b */ /* 0x000fda0003f0c200 */
[----:B------:R-:W-:Y:S05]  /*0ce0*/  @P0 BRA `(.L_x_8) ;  /* 0x0000000000940947 */ /* 0x000fea0003800000 */
[----:B------:R-:W-:Y:S01]  /*0cf0*/  DFMA R2, R14, -R2, R10 ;  /* 0x800000020e02722b */ /* 0x000fe2000000000a */
[----:B------:R-:W-:-:S09]  /*0d00*/  IMAD.MOV.U32 R8, RZ, RZ, RZ ;  /* 0x000000ffff087224 */ /* 0x000fd200078e00ff */
[C---:B------:R-:W-:Y:S02]  /*0d10*/  FSETP.NEU.AND P0, PT, R3.reuse, RZ, PT ;  /* 0x000000ff0300720b */ /* 0x040fe40003f0d000 */
[----:B------:R-:W-:-:S04]  /*0d20*/  LOP3.LUT R7, R3, 0x80000000, R7, 0x48, !PT ;  /* 0x8000000003077812 */ /* 0x000fc800078e4807 */
[----:B------:R-:W-:-:S07]  /*0d30*/  LOP3.LUT R9, R7, R9, RZ, 0xfc, !PT ;  /* 0x0000000907097212 */ /* 0x000fce00078efcff */
[----:B------:R-:W-:Y:S05]  /*0d40*/  @!P0 BRA `(.L_x_8) ;  /* 0x00000000007c8947 */ /* 0x000fea0003800000 */
[----:B------:R-:W-:Y:S01]  /*0d50*/  IMAD.MOV R3, RZ, RZ, -R16 ;  /* 0x000000ffff037224 */ /* 0x000fe200078e0a10 */
[----:B------:R-:W-:Y:S01]  /*0d60*/  DMUL.RP R8, R14, R8 ;  /* 0x000000080e087228 */ /* 0x000fe20000008000 */
[----:B------:R-:W-:-:S06]  /*0d70*/  IMAD.MOV.U32 R2, RZ, RZ, RZ ;  /* 0x000000ffff027224 */ /* 0x000fcc00078e00ff */
[----:B------:R-:W-:-:S03]  /*0d80*/  DFMA R2, R12, -R2, R14 ;  /* 0x800000020c02722b */ /* 0x000fc6000000000e */
[----:B------:R-:W-:-:S03]  /*0d90*/  LOP3.LUT R7, R9, R7, RZ, 0x3c, !PT ;  /* 0x0000000709077212 */ /* 0x000fc600078e3cff */
[----:B------:R-:W-:-:S04]  /*0da0*/  IADD3 R2, PT, PT, -R16, -0x43300000, RZ ;  /* 0xbcd0000010027810 */ /* 0x000fc80007ffe1ff */
[----:B------:R-:W-:-:S04]  /*0db0*/  FSETP.NEU.AND P0, PT, |R3|, R2, PT ;  /* 0x000000020300720b */ /* 0x000fc80003f0d200 */
[----:B------:R-:W-:Y:S02]  /*0dc0*/  FSEL R12, R8, R12, !P0 ;  /* 0x0000000c080c7208 */ /* 0x000fe40004000000 */
[----:B------:R-:W-:Y:S01]  /*0dd0*/  FSEL R13, R7, R13, !P0 ;  /* 0x0000000d070d7208 */ /* 0x000fe20004000000 */
[----:B------:R-:W-:Y:S06]  /*0de0*/  BRA `(.L_x_8) ;  /* 0x0000000000547947 */ /* 0x000fec0003800000 */
.L_x_7:
[----:B------:R-:W-:-:S14]  /*0df0*/  DSETP.NAN.AND P0, PT, R8, R8, PT ;  /* 0x000000080800722a */ /* 0x000fdc0003f08000 */
[----:B------:R-:W-:Y:S05]  /*0e00*/  @P0 BRA `(.L_x_9) ;  /* 0x0000000000440947 */ /* 0x000fea0003800000 */
[----:B------:R-:W-:-:S14]  /*0e10*/  DSETP.NAN.AND P0, PT, R6, R6, PT ;  /* 0x000000060600722a */ /* 0x000fdc0003f08000 */
[----:B------:R-:W-:Y:S05]  /*0e20*/  @P0 BRA `(.L_x_10) ;  /* 0x0000000000300947 */ /* 0x000fea0003800000 */
[----:B------:R-:W-:Y:S01]  /*0e30*/  ISETP.NE.AND P0, PT, R21, R20, PT ;  /* 0x000000141500720c */ /* 0x000fe20003f05270 */
[----:B------:R-:W-:Y:S02]  /*0e40*/  IMAD.MOV.U32 R12, RZ, RZ, 0x0 ;  /* 0x00000000ff0c7424 */ /* 0x000fe400078e00ff */
[----:B------:R-:W-:-:S10]  /*0e50*/  IMAD.MOV.U32 R13, RZ, RZ, -0x80000 ;  /* 0xfff80000ff0d7424 */ /* 0x000fd400078e00ff */
[----:B------:R-:W-:Y:S05]  /*0e60*/  @!P0 BRA `(.L_x_8) ;  /* 0x0000000000348947 */ /* 0x000fea0003800000 */
[----:B------:R-:W-:Y:S02]  /*0e70*/  ISETP.NE.AND P0, PT, R21, 0x7ff00000, PT ;  /* 0x7ff000001500780c */ /* 0x000fe40003f05270 */
[----:B------:R-:W-:Y:S02]  /*0e80*/  LOP3.LUT R13, R9, 0x80000000, R7, 0x48, !PT ;  /* 0x80000000090d7812 */ /* 0x000fe400078e4807 */
[----:B------:R-:W-:-:S13]  /*0e90*/  ISETP.EQ.OR P0, PT, R20, RZ, !P0 ;  /* 0x000000ff1400720c */ /* 0x000fda0004702670 */
[----:B------:R-:W-:Y:S01]  /*0ea0*/  @P0 LOP3.LUT R2, R13, 0x7ff00000, RZ, 0xfc, !PT ;  /* 0x7ff000000d020812 */ /* 0x000fe200078efcff */
[----:B------:R-:W-:Y:S02]  /*0eb0*/  @!P0 IMAD.MOV.U32 R12, RZ, RZ, RZ ;  /* 0x000000ffff0c8224 */ /* 0x000fe400078e00ff */
[----:B------:R-:W-:Y:S02]  /*0ec0*/  @P0 IMAD.MOV.U32 R12, RZ, RZ, RZ ;  /* 0x000000ffff0c0224 */ /* 0x000fe400078e00ff */
[----:B------:R-:W-:Y:S01]  /*0ed0*/  @P0 IMAD.MOV.U32 R13, RZ, RZ, R2 ;  /* 0x000000ffff0d0224 */ /* 0x000fe200078e0002 */
[----:B------:R-:W-:Y:S06]  /*0ee0*/  BRA `(.L_x_8) ;  /* 0x0000000000147947 */ /* 0x000fec0003800000 */
.L_x_10:
[----:B------:R-:W-:Y:S01]  /*0ef0*/  LOP3.LUT R13, R7, 0x80000, RZ, 0xfc, !PT ;  /* 0x00080000070d7812 */ /* 0x000fe200078efcff */
[----:B------:R-:W-:Y:S01]  /*0f00*/  IMAD.MOV.U32 R12, RZ, RZ, R6 ;  /* 0x000000ffff0c7224 */ /* 0x000fe200078e0006 */
[----:B------:R-:W-:Y:S06]  /*0f10*/  BRA `(.L_x_8) ;  /* 0x0000000000087947 */ /* 0x000fec0003800000 */
.L_x_9:
[----:B------:R-:W-:Y:S01]  /*0f20*/  LOP3.LUT R13, R9, 0x80000, RZ, 0xfc, !PT ;  /* 0x00080000090d7812 */ /* 0x000fe200078efcff */
[----:B------:R-:W-:-:S07]  /*0f30*/  IMAD.MOV.U32 R12, RZ, RZ, R8 ;  /* 0x000000ffff0c7224 */ /* 0x000fce00078e0008 */
.L_x_8:
[----:B------:R-:W-:Y:S05]  /*0f40*/  BSYNC.RECONVERGENT B1 ;  /* 0x0000000000017941 */ /* 0x000fea0003800200 */
.L_x_6:
[----:B------:R-:W-:Y:S02]  /*0f50*/  IMAD.MOV.U32 R2, RZ, RZ, R4 ;  /* 0x000000ffff027224 */ /* 0x000fe400078e0004 */
[----:B------:R-:W-:-:S04]  /*0f60*/  IMAD.MOV.U32 R3, RZ, RZ, 0x0 ;  /* 0x00000000ff037424 */ /* 0x000fc800078e00ff */
[----:B------:R-:W-:Y:S05]  /*0f70*/  RET.REL.NODEC R2 `(_Z10dft_kernelP6float2S0_jj) ;  /* 0xfffffff002207950 */ /* 0x000fea0003c3ffff */
.L_x_11:
[----:B------:R-:W-:-:S00]  /*0f80*/  BRA `(.L_x_11) ;  /* 0xfffffffc00fc7947 */ /* 0x000fc0000383ffff */
[----:B------:R-:W-:-:S00]  /*0f90*/  NOP ;  /* 0x0000000000007918 */ /* 0x000fc00000000000 */
        /* <DEDUP_REMOVED lines=14> */
.L_x_13:


//--------------------- .text._Z12fftBreakdownP6float2S0_i --------------------------
	.section	.text._Z12fftBreakdownP6float2S0_i,"ax",@progbits
	.align	128
        .global         _Z12fftBreakdownP6float2S0_i
        .type           _Z12fftBreakdownP6float2S0_i,@function
        .size           _Z12fftBreakdownP6float2S0_i,(.L_x_15 - _Z12fftBreakdownP6float2S0_i)
        .other          _Z12fftBreakdownP6float2S0_i,@"STO_CUDA_ENTRY STV_DEFAULT"
_Z12fftBreakdownP6float2S0_i:
.text._Z12fftBreakdownP6float2S0_i:
[----:B------:R-:W-:Y:S01]  /*0000*/  LDC R1, c[0x0][0x37c] ;  /* 0x0000df00ff017b82 */ /* 0x000fe20000000800 */
[----:B------:R-:W0:Y:S07]  /*0010*/  S2R R4, SR_TID.X ;  /* 0x0000000000047919 */ /* 0x000e2e0000002100 */
[----:B------:R-:W1:Y:S08]  /*0020*/  LDC R13, c[0x0][0x390] ;  /* 0x0000e400ff0d7b82 */ /* 0x000e700000000800 */
[----:B------:R-:W0:Y:S08]  /*0030*/  S2UR UR4, SR_CTAID.X ;  /* 0x00000000000479c3 */ /* 0x000e300000002500 */
[----:B------:R-:W0:Y:S01]  /*0040*/  LDC R3, c[0x0][0x360] ;  /* 0x0000d800ff037b82 */ /* 0x000e220000000800 */
[----:B-1----:R-:W-:-:S04]  /*0050*/  IADD3 R0, PT, PT, R13, 0x1, RZ ;  /* 0x000000010d007810 */ /* 0x002fc80007ffe0ff */
[----:B------:R-:W-:-:S04]  /*0060*/  LEA.HI R0, R0, R0, RZ, 0x1 ;  /* 0x0000000000007211 */ /* 0x000fc800078f08ff */
[----:B------:R-:W-:Y:S01]  /*0070*/  SHF.R.S32.HI R7, RZ, 0x1, R0 ;  /* 0x00000001ff077819 */ /* 0x000fe20000011400 */
[----:B0-----:R-:W-:-:S05]  /*0080*/  IMAD R6, R3, UR4, R4 ;  /* 0x0000000403067c24 */ /* 0x001fca000f8e0204 */
[----:B------:R-:W-:-:S13]  /*0090*/  ISETP.GE.AND P0, PT, R6, R7, PT ;  /* 0x000000070600720c */ /* 0x000fda0003f06270 */
[----:B------:R-:W-:Y:S05]  /*00a0*/  @P0 EXIT ;  /* 0x000000000000094d */ /* 0x000fea0003800000 */
[----:B------:R-:W0:Y:S01]  /*00b0*/  LDC.64 R2, c[0x0][0x380] ;  /* 0x0000e000ff027b82 */ /* 0x000e220000000a00 */
[----:B------:R-:W1:Y:S01]  /*00c0*/  LDCU.64 UR6, c[0x0][0x358] ;  /* 0x00006b00ff0677ac */ /* 0x000e620008000a00 */
[----:B0-----:R-:W-:-:S05]  /*00d0*/  IMAD.WIDE R2, R6, 0x8, R2 ;  /* 0x0000000806027825 */ /* 0x001fca00078e0202 */
[----:B-1----:R-:W2:Y:S01]  /*00e0*/  LDG.E.64 R8, desc[UR6][R2.64] ;  /* 0x0000000602087981 */ /* 0x002ea2000c1e1b00 */
[----:B------:R-:W0:Y:S01]  /*00f0*/  S2UR UR5, SR_CgaCtaId ;  /* 0x00000000000579c3 */ /* 0x000e220000008800 */
[----:B------:R-:W-:Y:S01]  /*0100*/  UMOV UR4, 0x400 ;  /* 0x0000040000047882 */ /* 0x000fe20000000000 */
[----:B------:R-:W-:-:S04]  /*0110*/  IADD3 R12, PT, PT, R7, R6, RZ ;  /* 0x00000006070c7210 */ /* 0x000fc80007ffe0ff */
[----:B------:R-:W-:Y:S01]  /*0120*/  ISETP.GE.AND P0, PT, R12, R13, PT ;  /* 0x0000000d0c00720c */ /* 0x000fe20003f06270 */
[----:B0-----:R-:W-:-:S06]  /*0130*/  ULEA UR4, UR5, UR4, 0x18 ;  /* 0x0000000405047291 */ /* 0x001fcc000f8ec0ff */
[----:B------:R-:W-:Y:S02]  /*0140*/  LEA R0, R4, UR4, 0x3 ;  /* 0x0000000404007c11 */ /* 0x000fe4000f8e18ff */
[----:B------:R-:W0:Y:S02]  /*0150*/  LDC.64 R4, c[0x0][0x388] ;  /* 0x0000e200ff047b82 */ /* 0x000e240000000a00 */
[----:B0-----:R-:W-:Y:S01]  /*0160*/  IMAD.WIDE R4, R6, 0x8, R4 ;  /* 0x0000000806047825 */ /* 0x001fe200078e0204 */
[----:B--2---:R-:W-:Y:S05]  /*0170*/  STS.64 [R0], R8 ;  /* 0x0000000800007388 */ /* 0x004fea0000000a00 */
[----:B------:R-:W-:Y:S06]  /*0180*/  BAR.SYNC.DEFER_BLOCKING 0x0 ;  /* 0x0000000000007b1d */ /* 0x000fec0000010000 */
[----:B------:R-:W0:Y:S04]  /*0190*/  LDS.64 R10, [R0] ;  /* 0x00000000000a7984 */ /* 0x000e280000000a00 */
[----:B0-----:R0:W-:Y:S01]  /*01a0*/  STG.E.64 desc[UR6][R4.64], R10 ;  /* 0x0000000a04007986 */ /* 0x0011e2000c101b06 */
[----:B------:R-:W-:Y:S05]  /*01b0*/  @P0 EXIT ;  /* 0x000000000000094d */ /* 0x000fea0003800000 */
[----:B------:R-:W-:-:S06]  /*01c0*/  IMAD.WIDE R2, R7, 0x8, R2 ;  /* 0x0000000807027825 */ /* 0x000fcc00078e0202 */
[----:B------:R-:W2:Y:S01]  /*01d0*/  LDG.E.64 R2, desc[UR6][R2.64] ;  /* 0x0000000602027981 */ /* 0x000ea2000c1e1b00 */
[----:B0-----:R-:W-:-:S05]  /*01e0*/  IMAD.WIDE R4, R7, 0x8, R4 ;  /* 0x0000000807047825 */ /* 0x001fca00078e0204 */
[----:B--2---:R-:W-:Y:S01]  /*01f0*/  STG.E.64 desc[UR6][R4.64], R2 ;  /* 0x0000000204007986 */ /* 0x004fe2000c101b06 */
[----:B------:R-:W-:Y:S05]  /*0200*/  EXIT ;  /* 0x000000000000794d */ /* 0x000fea0003800000 */
.L_x_12:
        /* <DEDUP_REMOVED lines=15> */
.L_x_15:


//--------------------- .nv.global.init           --------------------------
	.section	.nv.global.init,"aw",@progbits
	.align	4
.nv.global.init:
	.type		__cudart_i2opi_f,@object
	.size		__cudart_i2opi_f,(.L_0 - __cudart_i2opi_f)
__cudart_i2opi_f:
        /*0000*/ 	.byte	0x41, 0x90, 0x43, 0x3c, 0x99, 0x95, 0x62, 0xdb, 0xc0, 0xdd, 0x34, 0xf5, 0xd1, 0x57, 0x27, 0xfc
        /*0010*/ 	.byte	0x29, 0x15, 0x44, 0x4e, 0x6e, 0x83, 0xf9, 0xa2
.L_0:


//--------------------- .nv.shared._Z10dft_kernelP6float2S0_jj --------------------------
	.section	.nv.shared._Z10dft_kernelP6float2S0_jj,"aw",@nobits
	.sectionflags	@""
	.align	16
	.zero		1024


//--------------------- .nv.shared.reserved.0     --------------------------
	.section	.nv.shared.reserved.0,"aw",@nobits
	.weak		__nv_reservedSMEM_offset_0_alias
	.size		__nv_reservedSMEM_offset_0_alias, 0, 64
	.other		__nv_reservedSMEM_offset_0_alias,@"STO_CUDA_RESERVED_SHARED STV_DEFAULT"
__nv_reservedSMEM_offset_0_alias:
	.zero		0
	.zero		64


//--------------------- .nv.shared._Z12fftBreakdownP6float2S0_i --------------------------
	.section	.nv.shared._Z12fftBreakdownP6float2S0_i,"aw",@nobits
	.sectionflags	@""
	.align	16
	.zero		1024


//--------------------- .nv.constant0._Z10dft_kernelP6float2S0_jj --------------------------
	.section	.nv.constant0._Z10dft_kernelP6float2S0_jj,"a",@progbits
	.sectionflags	@""
	.align	4
.nv.constant0._Z10dft_kernelP6float2S0_jj:
	.zero		920


//--------------------- .nv.constant0._Z12fftBreakdownP6float2S0_i --------------------------
	.section	.nv.constant0._Z12fftBreakdownP6float2S0_i,"a",@progbits
	.sectionflags	@""
	.align	4
.nv.constant0._Z12fftBreakdownP6float2S0_i:
	.zero		916


//--------------------- SYMBOLS --------------------------

	.type		.nv.reservedSmem.offset0,@object
	.size		.nv.reservedSmem.offset0,0x4
	.type		.nv.reservedSmem.cap,@object
	.size		.nv.reservedSmem.cap,0x4
